//
// Generated by NVIDIA NVVM Compiler
//
// Compiler Build ID: CL-36424714
// Cuda compilation tools, release 13.0, V13.0.88
// Based on NVVM 20.0.0
//

.version 9.0
.target sm_100
.address_size 64

	// .globl	_Z14calculateBoardPiS_iiii

.visible .entry _Z14calculateBoardPiS_iiii(
	.param .u64 .ptr .align 1 _Z14calculateBoardPiS_iiii_param_0,
	.param .u64 .ptr .align 1 _Z14calculateBoardPiS_iiii_param_1,
	.param .u32 _Z14calculateBoardPiS_iiii_param_2,
	.param .u32 _Z14calculateBoardPiS_iiii_param_3,
	.param .u32 _Z14calculateBoardPiS_iiii_param_4,
	.param .u32 _Z14calculateBoardPiS_iiii_param_5
)
{
	.reg .pred 	%p<43>;
	.reg .b32 	%r<115>;
	.reg .b64 	%rd<48>;

	ld.param.u64 	%rd16, [_Z14calculateBoardPiS_iiii_param_0];
	ld.param.u64 	%rd17, [_Z14calculateBoardPiS_iiii_param_1];
	ld.param.u32 	%r49, [_Z14calculateBoardPiS_iiii_param_2];
	ld.param.u32 	%r50, [_Z14calculateBoardPiS_iiii_param_4];
	ld.param.u32 	%r51, [_Z14calculateBoardPiS_iiii_param_5];
	cvta.to.global.u64 	%rd1, %rd16;
	cvta.to.global.u64 	%rd2, %rd17;
	setp.lt.s32 	%p1, %r49, 1;
	@%p1 bra 	$L__BB0_11;
	add.s32 	%r1, %r50, -1;
	add.s32 	%r2, %r51, -1;
	mul.lo.s32 	%r3, %r2, %r50;
	add.s32 	%r53, %r3, %r1;
	mul.lo.s32 	%r4, %r53, 3;
	mul.lo.s32 	%r5, %r50, 3;
	mul.lo.s32 	%r6, %r5, %r2;
	neg.s32 	%r107, %r49;
	mov.b32 	%r106, -3;
$L__BB0_2:
	mov.u32 	%r12, %r106;
	add.s32 	%r14, %r12, 6;
	add.s32 	%r106, %r12, 3;
	mul.wide.u32 	%rd18, %r106, 4;
	add.s64 	%rd5, %rd1, %rd18;
	ld.global.u32 	%r16, [%rd5];
	setp.eq.s32 	%p2, %r16, 0;
	ld.global.u32 	%r17, [%rd5+4];
	mul.lo.s32 	%r54, %r17, %r50;
	add.s32 	%r55, %r54, %r50;
	mul.lo.s32 	%r56, %r55, 3;
	selp.b32 	%r57, %r56, %r106, %p2;
	add.s32 	%r58, %r57, -1;
	mul.wide.s32 	%rd19, %r58, 4;
	add.s64 	%rd20, %rd1, %rd19;
	ld.global.u32 	%r59, [%rd20];
	setp.eq.s32 	%p3, %r59, 1;
	selp.u32 	%r60, 1, 0, %p3;
	setp.eq.s32 	%p4, %r16, %r1;
	add.s32 	%r61, %r12, 8;
	selp.b32 	%r62, 2, %r61, %p4;
	mul.wide.u32 	%rd21, %r62, 4;
	add.s64 	%rd22, %rd1, %rd21;
	ld.global.u32 	%r63, [%rd22];
	setp.eq.s32 	%p5, %r63, 1;
	selp.u32 	%r64, 1, 0, %p5;
	add.s32 	%r65, %r64, %r60;
	setp.eq.s32 	%p6, %r17, 0;
	add.s32 	%r18, %r17, -1;
	sub.s32 	%r19, %r54, %r50;
	selp.b32 	%r66, %r3, %r19, %p6;
	add.s32 	%r67, %r16, %r66;
	mul.lo.s32 	%r68, %r67, 3;
	mul.wide.s32 	%rd23, %r68, 4;
	add.s64 	%rd24, %rd1, %rd23;
	ld.global.u32 	%r69, [%rd24+8];
	setp.eq.s32 	%p7, %r69, 1;
	selp.u32 	%r70, 1, 0, %p7;
	add.s32 	%r71, %r65, %r70;
	setp.eq.s32 	%p8, %r17, %r2;
	shl.b32 	%r72, %r50, 1;
	add.s32 	%r20, %r19, %r72;
	selp.b32 	%r73, 0, %r20, %p8;
	add.s32 	%r74, %r16, %r73;
	mul.lo.s32 	%r75, %r74, 3;
	mul.wide.s32 	%rd25, %r75, 4;
	add.s64 	%rd26, %rd1, %rd25;
	ld.global.u32 	%r76, [%rd26+8];
	setp.eq.s32 	%p9, %r76, 1;
	selp.u32 	%r77, 1, 0, %p9;
	add.s32 	%r21, %r71, %r77;
	or.b32  	%r78, %r16, %r17;
	setp.eq.s32 	%p10, %r78, 0;
	mov.u32 	%r108, %r4;
	@%p10 bra 	$L__BB0_14;
	setp.ne.s32 	%p11, %r17, 0;
	@%p11 bra 	$L__BB0_12;
	add.s32 	%r80, %r16, %r3;
	mad.lo.s32 	%r108, %r80, 3, -3;
	bra.uni 	$L__BB0_14;
$L__BB0_5:
	mad.lo.s32 	%r100, %r49, 3, -1;
	max.s32 	%r8, %r100, 1;
	and.b32  	%r9, %r8, 3;
	setp.lt.s32 	%p39, %r100, 4;
	mov.b32 	%r113, 0;
	@%p39 bra 	$L__BB0_8;
	and.b32  	%r113, %r8, 2147483644;
	neg.s32 	%r112, %r113;
	add.s64 	%rd45, %rd2, 8;
	add.s64 	%rd44, %rd1, 8;
$L__BB0_7:
	ld.global.u32 	%r101, [%rd45+-8];
	st.global.u32 	[%rd44+-8], %r101;
	ld.global.u32 	%r102, [%rd45+-4];
	st.global.u32 	[%rd44+-4], %r102;
	ld.global.u32 	%r103, [%rd45];
	st.global.u32 	[%rd44], %r103;
	ld.global.u32 	%r104, [%rd45+4];
	st.global.u32 	[%rd44+4], %r104;
	add.s32 	%r112, %r112, 4;
	add.s64 	%rd45, %rd45, 16;
	add.s64 	%rd44, %rd44, 16;
	setp.ne.s32 	%p40, %r112, 0;
	@%p40 bra 	$L__BB0_7;
$L__BB0_8:
	setp.eq.s32 	%p41, %r9, 0;
	@%p41 bra 	$L__BB0_11;
	mul.wide.u32 	%rd43, %r113, 4;
	add.s64 	%rd47, %rd1, %rd43;
	add.s64 	%rd46, %rd2, %rd43;
	neg.s32 	%r114, %r9;
$L__BB0_10:
	.pragma "nounroll";
	ld.global.u32 	%r105, [%rd46];
	st.global.u32 	[%rd47], %r105;
	add.s64 	%rd47, %rd47, 4;
	add.s64 	%rd46, %rd46, 4;
	add.s32 	%r114, %r114, 1;
	setp.ne.s32 	%p42, %r114, 0;
	@%p42 bra 	$L__BB0_10;
$L__BB0_11:
	ret;
$L__BB0_12:
	setp.eq.s32 	%p12, %r16, 0;
	mov.u32 	%r108, %r12;
	@%p12 bra 	$L__BB0_14;
	add.s32 	%r79, %r19, %r16;
	mad.lo.s32 	%r108, %r79, 3, -3;
$L__BB0_14:
	setp.eq.s32 	%p13, %r17, 0;
	setp.eq.s32 	%p14, %r16, %r1;
	mul.wide.s32 	%rd27, %r108, 4;
	add.s64 	%rd28, %rd1, %rd27;
	ld.global.u32 	%r81, [%rd28+8];
	setp.eq.s32 	%p15, %r81, 1;
	selp.u32 	%r82, 1, 0, %p15;
	add.s32 	%r25, %r21, %r82;
	and.pred  	%p16, %p14, %p13;
	mov.u32 	%r109, %r6;
	@%p16 bra 	$L__BB0_20;
	setp.ne.s32 	%p17, %r17, 0;
	@%p17 bra 	$L__BB0_17;
	add.s32 	%r84, %r16, %r3;
	mad.lo.s32 	%r109, %r84, 3, 3;
	bra.uni 	$L__BB0_20;
$L__BB0_17:
	setp.ne.s32 	%p18, %r16, %r1;
	@%p18 bra 	$L__BB0_19;
	mul.lo.s32 	%r109, %r5, %r18;
	bra.uni 	$L__BB0_20;
$L__BB0_19:
	add.s32 	%r83, %r19, %r16;
	mad.lo.s32 	%r109, %r83, 3, 3;
$L__BB0_20:
	setp.eq.s32 	%p19, %r17, %r2;
	setp.eq.s32 	%p20, %r16, 0;
	mul.wide.s32 	%rd29, %r109, 4;
	add.s64 	%rd30, %rd1, %rd29;
	ld.global.u32 	%r85, [%rd30+8];
	setp.eq.s32 	%p21, %r85, 1;
	selp.u32 	%r86, 1, 0, %p21;
	add.s32 	%r30, %r25, %r86;
	and.pred  	%p22, %p20, %p19;
	mov.u32 	%r110, %r6;
	@%p22 bra 	$L__BB0_26;
	setp.ne.s32 	%p23, %r17, %r2;
	@%p23 bra 	$L__BB0_23;
	mad.lo.s32 	%r110, %r16, 3, -3;
	bra.uni 	$L__BB0_26;
$L__BB0_23:
	setp.ne.s32 	%p24, %r16, 0;
	@%p24 bra 	$L__BB0_25;
	add.s32 	%r88, %r20, %r1;
	mul.lo.s32 	%r110, %r88, 3;
	bra.uni 	$L__BB0_26;
$L__BB0_25:
	add.s32 	%r87, %r20, %r16;
	mad.lo.s32 	%r110, %r87, 3, -3;
$L__BB0_26:
	setp.eq.s32 	%p25, %r17, %r2;
	setp.eq.s32 	%p26, %r16, %r1;
	mul.wide.s32 	%rd31, %r110, 4;
	add.s64 	%rd32, %rd1, %rd31;
	ld.global.u32 	%r89, [%rd32+8];
	setp.eq.s32 	%p27, %r89, 1;
	selp.u32 	%r90, 1, 0, %p27;
	add.s32 	%r35, %r30, %r90;
	and.pred  	%p28, %p26, %p25;
	mov.u32 	%r111, %r4;
	@%p28 bra 	$L__BB0_31;
	setp.ne.s32 	%p29, %r17, %r2;
	@%p29 bra 	$L__BB0_29;
	mad.lo.s32 	%r111, %r16, 3, 3;
	bra.uni 	$L__BB0_31;
$L__BB0_29:
	setp.eq.s32 	%p30, %r16, %r1;
	mov.u32 	%r111, %r14;
	@%p30 bra 	$L__BB0_31;
	add.s32 	%r91, %r20, %r16;
	mad.lo.s32 	%r111, %r91, 3, 3;
$L__BB0_31:
	mul.wide.s32 	%rd33, %r111, 4;
	add.s64 	%rd34, %rd1, %rd33;
	ld.global.u32 	%r92, [%rd34+8];
	setp.eq.s32 	%p31, %r92, 1;
	selp.u32 	%r93, 1, 0, %p31;
	add.s32 	%r39, %r35, %r93;
	ld.global.u32 	%r40, [%rd5+8];
	setp.ne.s32 	%p32, %r40, 1;
	@%p32 bra 	$L__BB0_37;
	setp.gt.u32 	%p36, %r39, 1;
	@%p36 bra 	$L__BB0_34;
	add.s64 	%rd42, %rd2, %rd18;
	mov.b32 	%r98, 0;
	st.global.u32 	[%rd42+8], %r98;
	bra.uni 	$L__BB0_39;
$L__BB0_34:
	and.b32  	%r95, %r39, 254;
	setp.ne.s32 	%p37, %r95, 2;
	@%p37 bra 	$L__BB0_36;
	add.s64 	%rd40, %rd2, %rd18;
	mov.b32 	%r97, 1;
	st.global.u32 	[%rd40+8], %r97;
	bra.uni 	$L__BB0_39;
$L__BB0_36:
	add.s64 	%rd38, %rd2, %rd18;
	mov.b32 	%r96, 0;
	st.global.u32 	[%rd38+8], %r96;
	bra.uni 	$L__BB0_39;
$L__BB0_37:
	setp.ne.s32 	%p33, %r39, 3;
	setp.ne.s32 	%p34, %r40, 0;
	or.pred  	%p35, %p33, %p34;
	@%p35 bra 	$L__BB0_39;
	add.s64 	%rd36, %rd2, %rd18;
	mov.b32 	%r94, 1;
	st.global.u32 	[%rd36+8], %r94;
$L__BB0_39:
	add.s32 	%r107, %r107, 1;
	setp.eq.s32 	%p38, %r107, 0;
	@%p38 bra 	$L__BB0_5;
	bra.uni 	$L__BB0_2;

}


// ===== COMPILED SASS (sm_100) =====

	.target	sm_100

	.elftype	@"ET_EXEC"


//--------------------- .note.nv.tkinfo           --------------------------
	.section	.note.nv.tkinfo,"",@"SHT_NOTE"
	.sectionflags	@"SHF_NOTE_NV_TKINFO"
	.tkinfo
        /*0018*/ 	.word	0x00000002
        /*0030*/ 	.string	""
        /*0030*/ 	.string	"ptxas"
        /*0030*/ 	.string	"Cuda compilation tools, release 13.0, V13.0.88"
        /*0030*/ 	.string	"Build cuda_13.0.r13.0/compiler.36424714_0"
        /*0030*/ 	.string	"-arch sm_100 -m 64 "



//--------------------- .note.nv.cuinfo           --------------------------
	.section	.note.nv.cuinfo,"",@"SHT_NOTE"
	.sectionflags	@"SHF_NOTE_NV_CUINFO"
        /*0018*/ 	.short	0x0002
        /*001a*/ 	.short	0x0064
        /*001c*/ 	.short	0x0082
	.zero		2


//--------------------- .nv.info                  --------------------------
	.section	.nv.info,"",@"SHT_CUDA_INFO"
	.align	4


	//----- nvinfo : EIATTR_REGCOUNT
	.align		4
        /*0000*/ 	.byte	0x04, 0x2f
        /*0002*/ 	.short	(.L_1 - .L_0)
	.align		4
.L_0:
        /*0004*/ 	.word	index@(_Z14calculateBoardPiS_iiii)
        /*0008*/ 	.word	0x00000020


	//----- nvinfo : EIATTR_FRAME_SIZE
	.align		4
.L_1:
        /*000c*/ 	.byte	0x04, 0x11
        /*000e*/ 	.short	(.L_3 - .L_2)
	.align		4
.L_2:
        /*0010*/ 	.word	index@(_Z14calculateBoardPiS_iiii)
        /*0014*/ 	.word	0x00000000


	//----- nvinfo : EIATTR_MIN_STACK_SIZE
	.align		4
.L_3:
        /*0018*/ 	.byte	0x04, 0x12
        /*001a*/ 	.short	(.L_5 - .L_4)
	.align		4
.L_4:
        /*001c*/ 	.word	index@(_Z14calculateBoardPiS_iiii)
        /*0020*/ 	.word	0x00000000
.L_5:


//--------------------- .nv.compat                --------------------------
	.section	.nv.compat,"",@"SHT_CUDA_COMPAT_INFO"
	.align	4
        /*0000*/ 	.byte	0x02, 0x09, 0x00, 0x00, 0x02, 0x02, 0x01, 0x00, 0x02, 0x05, 0x05, 0x00, 0x03, 0x07, 0x01, 0x01
        /*0010*/ 	.byte	0x02, 0x03, 0x00, 0x00, 0x02, 0x06, 0x01, 0x00, 0x04, 0x0b, 0x08, 0x00, 0x09, 0x00, 0x00, 0x00
        /*0020*/ 	.byte	0x00, 0x00, 0x00, 0x00


//--------------------- .nv.info._Z14calculateBoardPiS_iiii --------------------------
	.section	.nv.info._Z14calculateBoardPiS_iiii,"",@"SHT_CUDA_INFO"
	.sectionflags	@""
	.align	4


	//----- nvinfo : EIATTR_CUDA_API_VERSION
	.align		4
        /*0000*/ 	.byte	0x04, 0x37
        /*0002*/ 	.short	(.L_7 - .L_6)
.L_6:
        /*0004*/ 	.word	0x00000082


	//----- nvinfo : EIATTR_KPARAM_INFO
	.align		4
.L_7:
        /*0008*/ 	.byte	0x04, 0x17
        /*000a*/ 	.short	(.L_9 - .L_8)
.L_8:
        /*000c*/ 	.word	0x00000000
        /*0010*/ 	.short	0x0005
        /*0012*/ 	.short	0x001c
        /*0014*/ 	.byte	0x00, 0xf0, 0x11, 0x00


	//----- nvinfo : EIATTR_KPARAM_INFO
	.align		4
.L_9:
        /*0018*/ 	.byte	0x04, 0x17
        /*001a*/ 	.short	(.L_11 - .L_10)
.L_10:
        /*001c*/ 	.word	0x00000000
        /*0020*/ 	.short	0x0004
        /*0022*/ 	.short	0x0018
        /*0024*/ 	.byte	0x00, 0xf0, 0x11, 0x00


	//----- nvinfo : EIATTR_KPARAM_INFO
	.align		4
.L_11:
        /*0028*/ 	.byte	0x04, 0x17
        /*002a*/ 	.short	(.L_13 - .L_12)
.L_12:
        /*002c*/ 	.word	0x00000000
        /*0030*/ 	.short	0x0003
        /*0032*/ 	.short	0x0014
        /*0034*/ 	.byte	0x00, 0xf0, 0x11, 0x00


	//----- nvinfo : EIATTR_KPARAM_INFO
	.align		4
.L_13:
        /*0038*/ 	.byte	0x04, 0x17
        /*003a*/ 	.short	(.L_15 - .L_14)
.L_14:
        /*003c*/ 	.word	0x00000000
        /*0040*/ 	.short	0x0002
        /*0042*/ 	.short	0x0010
        /*0044*/ 	.byte	0x00, 0xf0, 0x11, 0x00


	//----- nvinfo : EIATTR_KPARAM_INFO
	.align		4
.L_15:
        /*0048*/ 	.byte	0x04, 0x17
        /*004a*/ 	.short	(.L_17 - .L_16)
.L_16:
        /*004c*/ 	.word	0x00000000
        /*0050*/ 	.short	0x0001
        /*0052*/ 	.short	0x0008
        /*0054*/ 	.byte	0x00, 0xf5, 0x21, 0x00


	//----- nvinfo : EIATTR_KPARAM_INFO
	.align		4
.L_17:
        /*0058*/ 	.byte	0x04, 0x17
        /*005a*/ 	.short	(.L_19 - .L_18)
.L_18:
        /*005c*/ 	.word	0x00000000
        /*0060*/ 	.short	0x0000
        /*0062*/ 	.short	0x0000
        /*0064*/ 	.byte	0x00, 0xf5, 0x21, 0x00


	//----- nvinfo : EIATTR_SPARSE_MMA_MASK
	.align		4
.L_19:
        /*0068*/ 	.byte	0x03, 0x50
        /*006a*/ 	.short	0x0000


	//----- nvinfo : EIATTR_MAXREG_COUNT
	.align		4
        /*006c*/ 	.byte	0x03, 0x1b
        /*006e*/ 	.short	0x00ff


	//----- nvinfo : EIATTR_MERCURY_ISA_VERSION
	.align		4
        /*0070*/ 	.byte	0x03, 0x5f
        /*0072*/ 	.short	0x0101


	//----- nvinfo : EIATTR_VRC_CTA_INIT_COUNT
	.align		4
        /*0074*/ 	.byte	0x02, 0x4a
	.zero		1
	.zero		1


	//----- nvinfo : EIATTR_EXIT_INSTR_OFFSETS
	.align		4
        /*0078*/ 	.byte	0x04, 0x1c
        /*007a*/ 	.short	(.L_21 - .L_20)


	//   ....[0]....
.L_20:
        /*007c*/ 	.word	0x00000030


	//   ....[1]....
        /*0080*/ 	.word	0x00001140


	//   ....[2]....
        /*0084*/ 	.word	0x00001280


	//----- nvinfo : EIATTR_CBANK_PARAM_SIZE
	.align		4
.L_21:
        /*0088*/ 	.byte	0x03, 0x19
        /*008a*/ 	.short	0x0020


	//----- nvinfo : EIATTR_PARAM_CBANK
	.align		4
        /*008c*/ 	.byte	0x04, 0x0a
        /*008e*/ 	.short	(.L_23 - .L_22)
	.align		4
.L_22:
        /*0090*/ 	.word	index@(.nv.constant0._Z14calculateBoardPiS_iiii)
        /*0094*/ 	.short	0x0380
        /*0096*/ 	.short	0x0020


	//----- nvinfo : EIATTR_SW_WAR
	.align		4
.L_23:
        /*0098*/ 	.byte	0x04, 0x36
        /*009a*/ 	.short	(.L_25 - .L_24)
.L_24:
        /*009c*/ 	.word	0x00000008
.L_25:


//--------------------- .nv.callgraph             --------------------------
	.section	.nv.callgraph,"",@"SHT_CUDA_CALLGRAPH"
	.align	4
	.sectionentsize	8
	.align		4
        /*0000*/ 	.word	0x00000000
	.align		4
        /*0004*/ 	.word	0xffffffff
	.align		4
        /*0008*/ 	.word	0x00000000
	.align		4
        /*000c*/ 	.word	0xfffffffe
	.align		4
        /*0010*/ 	.word	0x00000000
	.align		4
        /*0014*/ 	.word	0xfffffffd
	.align		4
        /*0018*/ 	.word	0x00000000
	.align		4
        /*001c*/ 	.word	0xfffffffc


//--------------------- .text._Z14calculateBoardPiS_iiii --------------------------
	.section	.text._Z14calculateBoardPiS_iiii,"ax",@progbits
	.align	128
        .global         _Z14calculateBoardPiS_iiii
        .type           _Z14calculateBoardPiS_iiii,@function
        .size           _Z14calculateBoardPiS_iiii,(.L_x_14 - _Z14calculateBoardPiS_iiii)
        .other          _Z14calculateBoardPiS_iiii,@"STO_CUDA_ENTRY STV_DEFAULT"
_Z14calculateBoardPiS_iiii:
.text._Z14calculateBoardPiS_iiii:
[----:B------:R-:W-:Y:S08]  /*0000*/  LDC R1, c[0x0][0x37c] ;  /* 0x0000df00ff017b82 */ /* 0x000ff00000000800 */
[----:B------:R-:W0:Y:S02]  /*0010*/  LDC R4, c[0x0][0x390] ;  /* 0x0000e400ff047b82 */ /* 0x000e240000000800 */
[----:B0-----:R-:W-:-:S13]  /*0020*/  ISETP.GE.AND P0, PT, R4, 0x1, PT ;  /* 0x000000010400780c */ /* 0x001fda0003f06270 */
[----:B------:R-:W-:Y:S05]  /*0030*/  @!P0 EXIT ;  /* 0x000000000000894d */ /* 0x000fea0003800000 */
[----:B------:R-:W0:Y:S01]  /*0040*/  LDC.64 R2, c[0x0][0x398] ;  /* 0x0000e600ff027b82 */ /* 0x000e220000000a00 */
[----:B------:R-:W-:Y:S01]  /*0050*/  IMAD.MOV R4, RZ, RZ, -R4 ;  /* 0x000000ffff047224 */ /* 0x000fe200078e0a04 */
[----:B------:R-:W1:Y:S01]  /*0060*/  LDCU.64 UR12, c[0x0][0x358] ;  /* 0x00006b00ff0c77ac */ /* 0x000e620008000a00 */
[----:B------:R-:W-:-:S05]  /*0070*/  IMAD.MOV.U32 R6, RZ, RZ, -0x3 ;  /* 0xfffffffdff067424 */ /* 0x000fca00078e00ff */
[----:B------:R-:W2:Y:S08]  /*0080*/  LDC.64 R14, c[0x0][0x388] ;  /* 0x0000e200ff0e7b82 */ /* 0x000eb00000000a00 */
[----:B------:R-:W3:Y:S01]  /*0090*/  LDC.64 R12, c[0x0][0x380] ;  /* 0x0000e000ff0c7b82 */ /* 0x000ee20000000a00 */
[----:B0-----:R-:W-:Y:S02]  /*00a0*/  VIADD R3, R3, 0xffffffff ;  /* 0xffffffff03037836 */ /* 0x001fe40000000000 */
[----:B------:R-:W-:-:S02]  /*00b0*/  VIADD R5, R2, 0xffffffff ;  /* 0xffffffff02057836 */ /* 0x000fc40000000000 */
[----:B------:R-:W-:Y:S02]  /*00c0*/  IMAD R0, R3, R2, RZ ;  /* 0x0000000203007224 */ /* 0x000fe400078e02ff */
[----:B------:R-:W-:-:S03]  /*00d0*/  IMAD R2, R2, 0x3, RZ ;  /* 0x0000000302027824 */ /* 0x000fc600078e02ff */
[----:B------:R-:W-:Y:S01]  /*00e0*/  IADD3 R8, PT, PT, R5, R0, RZ ;  /* 0x0000000005087210 */ /* 0x000fe20007ffe0ff */
[----:B------:R-:W-:-:S04]  /*00f0*/  IMAD R7, R3, R2, RZ ;  /* 0x0000000203077224 */ /* 0x000fc800078e02ff */
[----:B-12---:R-:W-:-:S07]  /*0100*/  IMAD R8, R8, 0x3, RZ ;  /* 0x0000000308087824 */ /* 0x006fce00078e02ff */
.L_x_6:
[----:B--2---:R-:W-:Y:S01]  /*0110*/  IADD3 R9, PT, PT, R6, 0x3, RZ ;  /* 0x0000000306097810 */ /* 0x004fe20007ffe0ff */
[----:B0-----:R-:W0:Y:S04]  /*0120*/  LDC R23, c[0x0][0x398] ;  /* 0x0000e600ff177b82 */ /* 0x001e280000000800 */
[----:B-1-3--:R-:W-:-:S05]  /*0130*/  IMAD.WIDE.U32 R10, R9, 0x4, R12 ;  /* 0x00000004090a7825 */ /* 0x00afca00078e000c */
[----:B------:R-:W2:Y:S04]  /*0140*/  LDG.E R20, desc[UR12][R10.64] ;  /* 0x0000000c0a147981 */ /* 0x000ea8000c1e1900 */
[----:B------:R-:W3:Y:S01]  /*0150*/  LDG.E R22, desc[UR12][R10.64+0x4] ;  /* 0x0000040c0a167981 */ /* 0x000ee2000c1e1900 */
[----:B------:R-:W-:Y:S01]  /*0160*/  VIADD R16, R6, 0x8 ;  /* 0x0000000806107836 */ /* 0x000fe20000000000 */
[C---:B--2---:R-:W-:Y:S02]  /*0170*/  ISETP.NE.AND P0, PT, R20.reuse, R5, PT ;  /* 0x000000051400720c */ /* 0x044fe40003f05270 */
[----:B---3--:R-:W-:Y:S01]  /*0180*/  LOP3.LUT P4, RZ, R20, R22, RZ, 0xfc, !PT ;  /* 0x0000001614ff7212 */ /* 0x008fe2000788fcff */
[-CC-:B0-----:R-:W-:Y:S01]  /*0190*/  IMAD R18, R22, R23.reuse, R23.reuse ;  /* 0x0000001716127224 */ /* 0x181fe200078e0217 */
[----:B------:R-:W-:Y:S01]  /*01a0*/  SEL R17, R16, 0x2, P0 ;  /* 0x0000000210117807 */ /* 0x000fe20000000000 */
[----:B------:R-:W-:Y:S01]  /*01b0*/  IMAD R25, R22, R23, -R23 ;  /* 0x0000001716197224 */ /* 0x000fe200078e0a17 */
[----:B------:R-:W-:Y:S01]  /*01c0*/  ISETP.NE.AND P2, PT, R20, RZ, PT ;  /* 0x000000ff1400720c */ /* 0x000fe20003f45270 */
[----:B------:R-:W-:Y:S01]  /*01d0*/  IMAD R18, R18, 0x3, RZ ;  /* 0x0000000312127824 */ /* 0x000fe200078e02ff */
[----:B------:R-:W-:Y:S01]  /*01e0*/  ISETP.NE.AND P1, PT, R22, RZ, PT ;  /* 0x000000ff1600720c */ /* 0x000fe20003f25270 */
[----:B------:R-:W-:-:S03]  /*01f0*/  IMAD.WIDE.U32 R16, R17, 0x4, R12 ;  /* 0x0000000411107825 */ /* 0x000fc600078e000c */
[----:B------:R-:W-:Y:S02]  /*0200*/  SEL R18, R18, R9, !P2 ;  /* 0x0000000912127207 */ /* 0x000fe40005000000 */
[----:B------:R-:W-:Y:S01]  /*0210*/  SEL R19, R0, R25, !P1 ;  /* 0x0000001900137207 */ /* 0x000fe20004800000 */
[----:B------:R0:W5:Y:S01]  /*0220*/  LDG.E R21, desc[UR12][R16.64] ;  /* 0x0000000c10157981 */ /* 0x000162000c1e1900 */
[----:B------:R-:W-:Y:S01]  /*0230*/  ISETP.NE.AND P3, PT, R22, R3, PT ;  /* 0x000000031600720c */ /* 0x000fe20003f65270 */
[----:B------:R-:W-:Y:S02]  /*0240*/  IMAD R23, R23, 0x2, R25 ;  /* 0x0000000217177824 */ /* 0x000fe400078e0219 */
[----:B------:R-:W-:Y:S01]  /*0250*/  VIADD R29, R18, 0xffffffff ;  /* 0xffffffff121d7836 */ /* 0x000fe20000000000 */
[----:B0-----:R-:W-:Y:S01]  /*0260*/  IADD3 R16, PT, PT, R20, R19, RZ ;  /* 0x0000001314107210 */ /* 0x001fe20007ffe0ff */
[----:B------:R-:W-:Y:S01]  /*0270*/  IMAD.MOV.U32 R17, RZ, RZ, R8 ;  /* 0x000000ffff117224 */ /* 0x000fe200078e0008 */
[----:B------:R-:W-:Y:S07]  /*0280*/  @!P4 BRA `(.L_x_0) ;  /* 0x000000000024c947 */ /* 0x000fee0003800000 */
[----:B------:R-:W-:-:S13]  /*0290*/  ISETP.NE.AND P4, PT, R22, RZ, PT ;  /* 0x000000ff1600720c */ /* 0x000fda0003f85270 */
[----:B------:R-:W-:Y:S01]  /*02a0*/  @!P4 IADD3 R17, PT, PT, R0, R20, RZ ;  /* 0x000000140011c210 */ /* 0x000fe20007ffe0ff */
[----:B------:R-:W-:-:S04]  /*02b0*/  @!P4 IMAD.MOV.U32 R18, RZ, RZ, 0x3 ;  /* 0x00000003ff12c424 */ /* 0x000fc800078e00ff */
[----:B------:R-:W-:Y:S01]  /*02c0*/  @!P4 IMAD R17, R17, R18, -0x3 ;  /* 0xfffffffd1111c424 */ /* 0x000fe200078e0212 */
[----:B------:R-:W-:Y:S06]  /*02d0*/  @!P4 BRA `(.L_x_0) ;  /* 0x000000000010c947 */ /* 0x000fec0003800000 */
[----:B------:R-:W-:Y:S01]  /*02e0*/  @P2 IADD3 R18, PT, PT, R20, R25, RZ ;  /* 0x0000001914122210 */ /* 0x000fe20007ffe0ff */
[----:B------:R-:W-:Y:S02]  /*02f0*/  @P2 IMAD.MOV.U32 R19, RZ, RZ, 0x3 ;  /* 0x00000003ff132424 */ /* 0x000fe400078e00ff */
[----:B------:R-:W-:Y:S02]  /*0300*/  IMAD.MOV.U32 R17, RZ, RZ, R6 ;  /* 0x000000ffff117224 */ /* 0x000fe400078e0006 */
[----:B------:R-:W-:-:S07]  /*0310*/  @P2 IMAD R17, R18, R19, -0x3 ;  /* 0xfffffffd12112424 */ /* 0x000fce00078e0213 */
.L_x_0:
[----:B------:R-:W-:Y:S01]  /*0320*/  SEL R19, R23, RZ, P3 ;  /* 0x000000ff17137207 */ /* 0x000fe20001800000 */
[----:B------:R-:W-:Y:S01]  /*0330*/  IMAD R27, R16, 0x3, RZ ;  /* 0x00000003101b7824 */ /* 0x000fe200078e02ff */
[----:B------:R-:W-:Y:S01]  /*0340*/  ISETP.EQ.AND P2, PT, R20, R5, PT ;  /* 0x000000051400720c */ /* 0x000fe20003f42270 */
[----:B------:R-:W-:-:S04]  /*0350*/  IMAD.WIDE R28, R29, 0x4, R12 ;  /* 0x000000041d1c7825 */ /* 0x000fc800078e020c */
[----:B------:R-:W-:Y:S01]  /*0360*/  IMAD.IADD R19, R20, 0x1, R19 ;  /* 0x0000000114137824 */ /* 0x000fe200078e0213 */
[----:B------:R-:W5:Y:S01]  /*0370*/  LDG.E R24, desc[UR12][R28.64] ;  /* 0x0000000c1c187981 */ /* 0x000f62000c1e1900 */
[----:B------:R-:W-:-:S04]  /*0380*/  IMAD.WIDE R26, R27, 0x4, R12 ;  /* 0x000000041b1a7825 */ /* 0x000fc800078e020c */
[----:B------:R-:W-:Y:S02]  /*0390*/  IMAD R19, R19, 0x3, RZ ;  /* 0x0000000313137824 */ /* 0x000fe400078e02ff */
[--C-:B------:R-:W-:Y:S01]  /*03a0*/  IMAD.WIDE R16, R17, 0x4, R12.reuse ;  /* 0x0000000411107825 */ /* 0x100fe200078e020c */
[----:B------:R-:W5:Y:S03]  /*03b0*/  LDG.E R26, desc[UR12][R26.64+0x8] ;  /* 0x0000080c1a1a7981 */ /* 0x000f66000c1e1900 */
[----:B------:R-:W-:-:S06]  /*03c0*/  IMAD.WIDE R18, R19, 0x4, R12 ;  /* 0x0000000413127825 */ /* 0x000fcc00078e020c */
[----:B------:R0:W5:Y:S04]  /*03d0*/  LDG.E R18, desc[UR12][R18.64+0x8] ;  /* 0x0000080c12127981 */ /* 0x000168000c1e1900 */
[----:B------:R1:W5:Y:S01]  /*03e0*/  LDG.E R27, desc[UR12][R16.64+0x8] ;  /* 0x0000080c101b7981 */ /* 0x000362000c1e1900 */
[----:B0-----:R-:W-:Y:S01]  /*03f0*/  VIADD R19, R22, 0xffffffff ;  /* 0xffffffff16137836 */ /* 0x001fe20000000000 */
[----:B-1----:R-:W-:Y:S01]  /*0400*/  MOV R17, R7 ;  /* 0x0000000700117202 */ /* 0x002fe20000000f00 */
[----:B------:R-:W-:Y:S06]  /*0410*/  @!P1 BRA P2, `(.L_x_1) ;  /* 0x0000000000289947 */ /* 0x000fec0001000000 */
[----:B------:R-:W-:-:S13]  /*0420*/  ISETP.NE.AND P1, PT, R22, RZ, PT ;  /* 0x000000ff1600720c */ /* 0x000fda0003f25270 */
[----:B------:R-:W-:Y:S01]  /*0430*/  @!P1 MOV R16, 0x3 ;  /* 0x0000000300109802 */ /* 0x000fe20000000f00 */
[----:B------:R-:W-:-:S04]  /*0440*/  @!P1 IMAD.IADD R17, R0, 0x1, R20 ;  /* 0x0000000100119824 */ /* 0x000fc800078e0214 */
[----:B------:R-:W-:Y:S01]  /*0450*/  @!P1 IMAD R17, R17, R16, 0x3 ;  /* 0x0000000311119424 */ /* 0x000fe200078e0210 */
[----:B------:R-:W-:Y:S06]  /*0460*/  @!P1 BRA `(.L_x_1) ;  /* 0x0000000000149947 */ /* 0x000fec0003800000 */
[----:B------:R-:W-:-:S13]  /*0470*/  ISETP.NE.AND P1, PT, R20, R5, PT ;  /* 0x000000051400720c */ /* 0x000fda0003f25270 */
[----:B------:R-:W-:Y:S02]  /*0480*/  @P1 IMAD.IADD R25, R20, 0x1, R25 ;  /* 0x0000000114191824 */ /* 0x000fe400078e0219 */
[----:B------:R-:W-:Y:S02]  /*0490*/  @P1 IMAD.MOV.U32 R16, RZ, RZ, 0x3 ;  /* 0x00000003ff101424 */ /* 0x000fe400078e00ff */
[----:B------:R-:W-:Y:S02]  /*04a0*/  @!P1 IMAD R17, R2, R19, RZ ;  /* 0x0000001302119224 */ /* 0x000fe400078e02ff */
[----:B------:R-:W-:-:S07]  /*04b0*/  @P1 IMAD R17, R25, R16, 0x3 ;  /* 0x0000000319111424 */ /* 0x000fce00078e0210 */
.L_x_1:
[----:B------:R-:W-:Y:S01]  /*04c0*/  ISETP.EQ.AND P1, PT, R20, RZ, PT ;  /* 0x000000ff1400720c */ /* 0x000fe20003f22270 */
[----:B------:R-:W-:Y:S01]  /*04d0*/  IMAD.WIDE R16, R17, 0x4, R12 ;  /* 0x0000000411107825 */ /* 0x000fe200078e020c */
[----:B------:R-:W-:-:S04]  /*04e0*/  MOV R25, R7 ;  /* 0x0000000700197202 */ /* 0x000fc80000000f00 */
[----:B------:R0:W5:Y:S07]  /*04f0*/  LDG.E R19, desc[UR12][R16.64+0x8] ;  /* 0x0000080c10137981 */ /* 0x00016e000c1e1900 */
[----:B------:R-:W-:Y:S05]  /*0500*/  @!P3 BRA P1, `(.L_x_2) ;  /* 0x000000000028b947 */ /* 0x000fea0000800000 */
[----:B------:R-:W-:-:S13]  /*0510*/  ISETP.NE.AND P1, PT, R22, R3, PT ;  /* 0x000000031600720c */ /* 0x000fda0003f25270 */
[----:B------:R-:W-:-:S04]  /*0520*/  @!P1 IMAD.MOV.U32 R25, RZ, RZ, 0x3 ;  /* 0x00000003ff199424 */ /* 0x000fc800078e00ff */
[----:B------:R-:W-:Y:S01]  /*0530*/  @!P1 IMAD R25, R20, R25, -0x3 ;  /* 0xfffffffd14199424 */ /* 0x000fe200078e0219 */
[----:B------:R-:W-:Y:S06]  /*0540*/  @!P1 BRA `(.L_x_2) ;  /* 0x0000000000189947 */ /* 0x000fec0003800000 */
[----:B------:R-:W-:-:S13]  /*0550*/  ISETP.NE.AND P1, PT, R20, RZ, PT ;  /* 0x000000ff1400720c */ /* 0x000fda0003f25270 */
[----:B------:R-:W-:Y:S01]  /*0560*/  @!P1 IMAD.IADD R25, R5, 0x1, R23 ;  /* 0x0000000105199824 */ /* 0x000fe200078e0217 */
[----:B0-----:R-:W-:Y:S01]  /*0570*/  @P1 IADD3 R16, PT, PT, R20, R23, RZ ;  /* 0x0000001714101210 */ /* 0x001fe20007ffe0ff */
[----:B------:R-:W-:Y:S02]  /*0580*/  @P1 IMAD.MOV.U32 R17, RZ, RZ, 0x3 ;  /* 0x00000003ff111424 */ /* 0x000fe400078e00ff */
[----:B------:R-:W-:Y:S02]  /*0590*/  @!P1 IMAD R25, R25, 0x3, RZ ;  /* 0x0000000319199824 */ /* 0x000fe400078e02ff */
[----:B------:R-:W-:-:S07]  /*05a0*/  @P1 IMAD R25, R16, R17, -0x3 ;  /* 0xfffffffd10191424 */ /* 0x000fce00078e0211 */
.L_x_2:
[----:B------:R-:W-:Y:S01]  /*05b0*/  ISETP.EQ.AND P1, PT, R20, R5, PT ;  /* 0x000000051400720c */ /* 0x000fe20003f22270 */
[----:B0-----:R-:W-:Y:S01]  /*05c0*/  IMAD.WIDE R16, R25, 0x4, R12 ;  /* 0x0000000419107825 */ /* 0x001fe200078e020c */
[----:B------:R-:W-:-:S04]  /*05d0*/  MOV R29, R8 ;  /* 0x00000008001d7202 */ /* 0x000fc80000000f00 */
[----:B------:R0:W5:Y:S01]  /*05e0*/  LDG.E R25, desc[UR12][R16.64+0x8] ;  /* 0x0000080c10197981 */ /* 0x000162000c1e1900 */
[----:B------:R-:W-:-:S06]  /*05f0*/  VIADD R6, R6, 0x6 ;  /* 0x0000000606067836 */ /* 0x000fcc0000000000 */
[----:B------:R-:W-:Y:S05]  /*0600*/  @!P3 BRA P1, `(.L_x_3) ;  /* 0x000000000020b947 */ /* 0x000fea0000800000 */
[----:B------:R-:W-:-:S13]  /*0610*/  ISETP.NE.AND P1, PT, R22, R3, PT ;  /* 0x000000031600720c */ /* 0x000fda0003f25270 */
[----:B------:R-:W-:-:S04]  /*0620*/  @!P1 IMAD.MOV.U32 R29, RZ, RZ, 0x3 ;  /* 0x00000003ff1d9424 */ /* 0x000fc800078e00ff */
[----:B------:R-:W-:Y:S01]  /*0630*/  @!P1 IMAD R29, R20, R29, 0x3 ;  /* 0x00000003141d9424 */ /* 0x000fe200078e021d */
[----:B------:R-:W-:Y:S06]  /*0640*/  @!P1 BRA `(.L_x_3) ;  /* 0x0000000000109947 */ /* 0x000fec0003800000 */
[----:B------:R-:W-:Y:S01]  /*0650*/  @P0 IMAD.IADD R20, R20, 0x1, R23 ;  /* 0x0000000114140824 */ /* 0x000fe200078e0217 */
[----:B------:R-:W-:Y:S01]  /*0660*/  MOV R29, R6 ;  /* 0x00000006001d7202 */ /* 0x000fe20000000f00 */
[----:B0-----:R-:W-:-:S04]  /*0670*/  @P0 IMAD.MOV.U32 R17, RZ, RZ, 0x3 ;  /* 0x00000003ff110424 */ /* 0x001fc800078e00ff */
[----:B------:R-:W-:-:S07]  /*0680*/  @P0 IMAD R29, R20, R17, 0x3 ;  /* 0x00000003141d0424 */ /* 0x000fce00078e0211 */
.L_x_3:
[----:B0-----:R-:W-:Y:S01]  /*0690*/  IMAD.WIDE R16, R29, 0x4, R12 ;  /* 0x000000041d107825 */ /* 0x001fe200078e020c */
[----:B------:R0:W2:Y:S05]  /*06a0*/  LDG.E R10, desc[UR12][R10.64+0x8] ;  /* 0x0000080c0a0a7981 */ /* 0x0000aa000c1e1900 */
[----:B------:R-:W3:Y:S01]  /*06b0*/  LDG.E R16, desc[UR12][R16.64+0x8] ;  /* 0x0000080c10107981 */ /* 0x000ee2000c1e1900 */
[----:B-----5:R-:W-:Y:S02]  /*06c0*/  ISETP.NE.AND P0, PT, R24, 0x1, PT ;  /* 0x000000011800780c */ /* 0x020fe40003f05270 */
[----:B------:R-:W-:Y:S02]  /*06d0*/  ISETP.NE.AND P1, PT, R21, 0x1, PT ;  /* 0x000000011500780c */ /* 0x000fe40003f25270 */
[----:B------:R-:W-:Y:S01]  /*06e0*/  ISETP.NE.AND P2, PT, R26, 0x1, PT ;  /* 0x000000011a00780c */ /* 0x000fe20003f45270 */
[----:B------:R-:W-:Y:S01]  /*06f0*/  IMAD.MOV.U32 R20, RZ, RZ, 0x2 ;  /* 0x00000002ff147424 */ /* 0x000fe200078e00ff */
[----:B------:R-:W-:-:S07]  /*0700*/  SEL R6, RZ, 0x1, P0 ;  /* 0x00000001ff067807 */ /* 0x000fce0000000000 */
[----:B------:R-:W-:Y:S02]  /*0710*/  @P0 IADD3 R20, PT, PT, RZ, 0x1, RZ ;  /* 0x00000001ff140810 */ /* 0x000fe40007ffe0ff */
[----:B------:R-:W-:Y:S01]  /*0720*/  ISETP.NE.AND P0, PT, R18, 0x1, PT ;  /* 0x000000011200780c */ /* 0x000fe20003f05270 */
[----:B------:R-:W-:Y:S01]  /*0730*/  @P1 IMAD.MOV R20, RZ, RZ, R6 ;  /* 0x000000ffff141224 */ /* 0x000fe200078e0206 */
[----:B------:R-:W-:-:S03]  /*0740*/  ISETP.NE.AND P1, PT, R27, 0x1, PT ;  /* 0x000000011b00780c */ /* 0x000fc60003f25270 */
[C---:B------:R-:W-:Y:S01]  /*0750*/  VIADD R6, R20.reuse, 0x1 ;  /* 0x0000000114067836 */ /* 0x040fe20000000000 */
[----:B------:R-:W-:-:S05]  /*0760*/  @P2 IADD3 R6, PT, PT, R20, RZ, RZ ;  /* 0x000000ff14062210 */ /* 0x000fca0007ffe0ff */
[----:B0-----:R-:W-:Y:S02]  /*0770*/  VIADD R11, R6, 0x1 ;  /* 0x00000001060b7836 */ /* 0x001fe40000000000 */
[----:B------:R-:W-:Y:S01]  /*0780*/  @P0 IMAD.MOV R11, RZ, RZ, R6 ;  /* 0x000000ffff0b0224 */ /* 0x000fe200078e0206 */
[----:B------:R-:W-:-:S04]  /*0790*/  ISETP.NE.AND P0, PT, R19, 0x1, PT ;  /* 0x000000011300780c */ /* 0x000fc80003f05270 */
[----:B------:R-:W-:Y:S01]  /*07a0*/  IADD3 R6, PT, PT, R11, 0x1, RZ ;  /* 0x000000010b067810 */ /* 0x000fe20007ffe0ff */
[----:B------:R-:W-:Y:S01]  /*07b0*/  @P1 IMAD.MOV R6, RZ, RZ, R11 ;  /* 0x000000ffff061224 */ /* 0x000fe200078e020b */
[----:B------:R-:W-:-:S03]  /*07c0*/  ISETP.NE.AND P1, PT, R25, 0x1, PT ;  /* 0x000000011900780c */ /* 0x000fc60003f25270 */
[----:B------:R-:W-:-:S04]  /*07d0*/  VIADD R11, R6, 0x1 ;  /* 0x00000001060b7836 */ /* 0x000fc80000000000 */
[----:B------:R-:W-:Y:S01]  /*07e0*/  @P0 IADD3 R11, PT, PT, R6, RZ, RZ ;  /* 0x000000ff060b0210 */ /* 0x000fe20007ffe0ff */
[----:B------:R-:W-:-:S04]  /*07f0*/  VIADD R4, R4, 0x1 ;  /* 0x0000000104047836 */ /* 0x000fc80000000000 */
[C---:B------:R-:W-:Y:S01]  /*0800*/  VIADD R6, R11.reuse, 0x1 ;  /* 0x000000010b067836 */ /* 0x040fe20000000000 */
[----:B------:R-:W-:Y:S02]  /*0810*/  @P1 IADD3 R6, PT, PT, R11, RZ, RZ ;  /* 0x000000ff0b061210 */ /* 0x000fe40007ffe0ff */
[----:B------:R-:W-:Y:S02]  /*0820*/  ISETP.NE.AND P1, PT, R4, RZ, PT ;  /* 0x000000ff0400720c */ /* 0x000fe40003f25270 */
[----:B--2---:R-:W-:Y:S02]  /*0830*/  ISETP.NE.AND P2, PT, R10, 0x1, PT ;  /* 0x000000010a00780c */ /* 0x004fe40003f45270 */
[----:B---3--:R-:W-:Y:S01]  /*0840*/  ISETP.NE.AND P0, PT, R16, 0x1, PT ;  /* 0x000000011000780c */ /* 0x008fe20003f05270 */
[----:B------:R-:W-:-:S12]  /*0850*/  VIADD R16, R6, 0x1 ;  /* 0x0000000106107836 */ /* 0x000fd80000000000 */
[----:B------:R-:W-:Y:S01]  /*0860*/  @P0 IMAD.MOV R16, RZ, RZ, R6 ;  /* 0x000000ffff100224 */ /* 0x000fe200078e0206 */
[----:B------:R-:W-:Y:S01]  /*0870*/  MOV R6, R9 ;  /* 0x0000000900067202 */ /* 0x000fe20000000f00 */
[----:B------:R-:W-:Y:S06]  /*0880*/  @P2 BRA `(.L_x_4) ;  /* 0x0000000000302947 */ /* 0x000fec0003800000 */
[----:B------:R-:W-:-:S13]  /*0890*/  ISETP.GT.U32.AND P0, PT, R16, 0x1, PT ;  /* 0x000000011000780c */ /* 0x000fda0003f04070 */
[----:B------:R-:W0:Y:S02]  /*08a0*/  @!P0 LDC.64 R10, c[0x0][0x388] ;  /* 0x0000e200ff0a8b82 */ /* 0x000e240000000a00 */
[----:B0-----:R-:W-:-:S05]  /*08b0*/  @!P0 IMAD.WIDE.U32 R10, R9, 0x4, R10 ;  /* 0x00000004090a8825 */ /* 0x001fca00078e000a */
[----:B------:R1:W-:Y:S01]  /*08c0*/  @!P0 STG.E desc[UR12][R10.64+0x8], RZ ;  /* 0x000008ff0a008986 */ /* 0x0003e2000c10190c */
[----:B------:R-:W-:Y:S05]  /*08d0*/  @!P0 BRA `(.L_x_5) ;  /* 0x0000000000348947 */ /* 0x000fea0003800000 */
[----:B------:R-:W-:Y:S01]  /*08e0*/  LOP3.LUT R16, R16, 0xfe, RZ, 0xc0, !PT ;  /* 0x000000fe10107812 */ /* 0x000fe200078ec0ff */
[----:B-1----:R-:W-:-:S03]  /*08f0*/  IMAD.WIDE.U32 R10, R9, 0x4, R14 ;  /* 0x00000004090a7825 */ /* 0x002fc600078e000e */
[----:B------:R-:W-:-:S13]  /*0900*/  ISETP.NE.AND P0, PT, R16, 0x2, PT ;  /* 0x000000021000780c */ /* 0x000fda0003f05270 */
[----:B------:R-:W-:-:S05]  /*0910*/  @!P0 IMAD.MOV.U32 R9, RZ, RZ, 0x1 ;  /* 0x00000001ff098424 */ /* 0x000fca00078e00ff */
[----:B------:R2:W-:Y:S04]  /*0920*/  @!P0 STG.E desc[UR12][R10.64+0x8], R9 ;  /* 0x000008090a008986 */ /* 0x0005e8000c10190c */
[----:B------:R2:W-:Y:S01]  /*0930*/  @P0 STG.E desc[UR12][R10.64+0x8], RZ ;  /* 0x000008ff0a000986 */ /* 0x0005e2000c10190c */
[----:B------:R-:W-:Y:S05]  /*0940*/  BRA `(.L_x_5) ;  /* 0x0000000000187947 */ /* 0x000fea0003800000 */
.L_x_4:
[----:B------:R-:W-:-:S04]  /*0950*/  ISETP.NE.AND P0, PT, R10, RZ, PT ;  /* 0x000000ff0a00720c */ /* 0x000fc80003f05270 */
[----:B------:R-:W-:-:S13]  /*0960*/  ISETP.NE.OR P0, PT, R16, 0x3, P0 ;  /* 0x000000031000780c */ /* 0x000fda0000705670 */
[----:B------:R-:W0:Y:S01]  /*0970*/  @!P0 LDC.64 R10, c[0x0][0x388] ;  /* 0x0000e200ff0a8b82 */ /* 0x000e220000000a00 */
[----:B------:R-:W-:Y:S02]  /*0980*/  @!P0 IMAD.MOV.U32 R17, RZ, RZ, 0x1 ;  /* 0x00000001ff118424 */ /* 0x000fe400078e00ff */
[----:B0-----:R-:W-:-:S05]  /*0990*/  @!P0 IMAD.WIDE.U32 R10, R9, 0x4, R10 ;  /* 0x00000004090a8825 */ /* 0x001fca00078e000a */
[----:B------:R0:W-:Y:S02]  /*09a0*/  @!P0 STG.E desc[UR12][R10.64+0x8], R17 ;  /* 0x000008110a008986 */ /* 0x0001e4000c10190c */
.L_x_5:
[----:B------:R-:W-:Y:S05]  /*09b0*/  @P1 BRA `(.L_x_6) ;  /* 0xfffffff400d41947 */ /* 0x000fea000383ffff */
[----:B------:R-:W3:Y:S01]  /*09c0*/  LDC R0, c[0x0][0x390] ;  /* 0x0000e400ff007b82 */ /* 0x000ee20000000800 */
[----:B------:R-:W-:Y:S02]  /*09d0*/  HFMA2 R3, -RZ, RZ, 0, 1.78813934326171875e-07 ;  /* 0x00000003ff037431 */ /* 0x000fe400000001ff */
[----:B------:R-:W-:-:S03]  /*09e0*/  IMAD.MOV.U32 R7, RZ, RZ, RZ ;  /* 0x000000ffff077224 */ /* 0x000fc600078e00ff */
[----:B---3--:R-:W-:-:S05]  /*09f0*/  IMAD R0, R0, R3, -0x1 ;  /* 0xffffffff00007424 */ /* 0x008fca00078e0203 */
[C---:B------:R-:W-:Y:S02]  /*0a00*/  ISETP.GE.AND P0, PT, R0.reuse, 0x4, PT ;  /* 0x000000040000780c */ /* 0x040fe40003f06270 */
[----:B------:R-:W-:-:S04]  /*0a10*/  VIMNMX R2, PT, PT, R0, 0x1, !PT ;  /* 0x0000000100027848 */ /* 0x000fc80007fe0100 */
[----:B------:R-:W-:-:S07]  /*0a20*/  LOP3.LUT R0, R2, 0x3, RZ, 0xc0, !PT ;  /* 0x0000000302007812 */ /* 0x000fce00078ec0ff */
[----:B------:R-:W-:Y:S05]  /*0a30*/  @!P0 BRA `(.L_x_7) ;  /* 0x0000000400bc8947 */ /* 0x000fea0003800000 */
[----:B------:R-:W3:Y:S01]  /*0a40*/  LDCU.128 UR8, c[0x0][0x380] ;  /* 0x00007000ff0877ac */ /* 0x000ee20008000c00 */
[----:B------:R-:W-:-:S05]  /*0a50*/  LOP3.LUT R7, R2, 0x7ffffffc, RZ, 0xc0, !PT ;  /* 0x7ffffffc02077812 */ /* 0x000fca00078ec0ff */
[----:B------:R-:W-:-:S05]  /*0a60*/  IMAD.MOV R6, RZ, RZ, -R7 ;  /* 0x000000ffff067224 */ /* 0x000fca00078e0a07 */
[----:B------:R-:W-:Y:S01]  /*0a70*/  ISETP.GE.AND P0, PT, R6, RZ, PT ;  /* 0x000000ff0600720c */ /* 0x000fe20003f06270 */
[----:B---3--:R-:W-:Y:S02]  /*0a80*/  UIADD3 UR4, UP0, UPT, UR10, 0x8, URZ ;  /* 0x000000080a047890 */ /* 0x008fe4000ff1e0ff */
[----:B------:R-:W-:Y:S02]  /*0a90*/  UIADD3 UR6, UP1, UPT, UR8, 0x8, URZ ;  /* 0x0000000808067890 */ /* 0x000fe4000ff3e0ff */
[----:B------:R-:W-:Y:S02]  /*0aa0*/  UIADD3.X UR5, UPT, UPT, URZ, UR11, URZ, UP0, !UPT ;  /* 0x0000000bff057290 */ /* 0x000fe400087fe4ff */
[----:B------:R-:W-:Y:S01]  /*0ab0*/  UIADD3.X UR7, UPT, UPT, URZ, UR9, URZ, UP1, !UPT ;  /* 0x00000009ff077290 */ /* 0x000fe20008ffe4ff */
[----:B------:R-:W-:Y:S01]  /*0ac0*/  MOV R2, UR4 ;  /* 0x0000000400027c02 */ /* 0x000fe20008000f00 */
[----:B------:R-:W-:Y:S02]  /*0ad0*/  IMAD.U32 R4, RZ, RZ, UR6 ;  /* 0x00000006ff047e24 */ /* 0x000fe4000f8e00ff */
[----:B------:R-:W-:-:S02]  /*0ae0*/  IMAD.U32 R3, RZ, RZ, UR5 ;  /* 0x00000005ff037e24 */ /* 0x000fc4000f8e00ff */
[----:B------:R-:W-:Y:S01]  /*0af0*/  MOV R5, UR7 ;  /* 0x0000000700057c02 */ /* 0x000fe20008000f00 */
[----:B------:R-:W-:Y:S06]  /*0b00*/  @P0 BRA `(.L_x_8) ;  /* 0x00000004003c0947 */ /* 0x000fec0003800000 */
[----:B------:R-:W-:Y:S01]  /*0b10*/  IMAD.MOV R8, RZ, RZ, -R6 ;  /* 0x000000ffff087224 */ /* 0x000fe200078e0a06 */
[----:B------:R-:W-:-:S04]  /*0b20*/  PLOP3.LUT P0, PT, PT, PT, PT, 0x80, 0x8 ;  /* 0x000000000008781c */ /* 0x000fc80003f0f070 */
[----:B------:R-:W-:-:S13]  /*0b30*/  ISETP.GT.AND P1, PT, R8, 0xc, PT ;  /* 0x0000000c0800780c */ /* 0x000fda0003f24270 */
[----:B------:R-:W-:Y:S05]  /*0b40*/  @!P1 BRA `(.L_x_9) ;  /* 0x0000000000b09947 */ /* 0x000fea0003800000 */
[----:B------:R-:W-:-:S13]  /*0b50*/  PLOP3.LUT P0, PT, PT, PT, PT, 0x8, 0x80 ;  /* 0x000000000080781c */ /* 0x000fda0003f0e170 */
.L_x_10:
[----:B--2---:R-:W2:Y:S04]  /*0b60*/  LDG.E R9, desc[UR12][R2.64+-0x8] ;  /* 0xfffff80c02097981 */ /* 0x004ea8000c1e1900 */
[----:B--2---:R2:W-:Y:S04]  /*0b70*/  STG.E desc[UR12][R4.64+-0x8], R9 ;  /* 0xfffff80904007986 */ /* 0x0045e8000c10190c */
[----:B01----:R-:W3:Y:S04]  /*0b80*/  LDG.E R11, desc[UR12][R2.64+-0x4] ;  /* 0xfffffc0c020b7981 */ /* 0x003ee8000c1e1900 */
[----:B---3--:R0:W-:Y:S04]  /*0b90*/  STG.E desc[UR12][R4.64+-0x4], R11 ;  /* 0xfffffc0b04007986 */ /* 0x0081e8000c10190c */
[----:B------:R-:W3:Y:S04]  /*0ba0*/  LDG.E R15, desc[UR12][R2.64] ;  /* 0x0000000c020f7981 */ /* 0x000ee8000c1e1900 */
[----:B---3--:R1:W-:Y:S04]  /*0bb0*/  STG.E desc[UR12][R4.64], R15 ;  /* 0x0000000f04007986 */ /* 0x0083e8000c10190c */
[----:B------:R-:W3:Y:S04]  /*0bc0*/  LDG.E R17, desc[UR12][R2.64+0x4] ;  /* 0x0000040c02117981 */ /* 0x000ee8000c1e1900 */
[----:B---3--:R3:W-:Y:S04]  /*0bd0*/  STG.E desc[UR12][R4.64+0x4], R17 ;  /* 0x0000041104007986 */ /* 0x0087e8000c10190c */
[----:B------:R-:W4:Y:S04]  /*0be0*/  LDG.E R19, desc[UR12][R2.64+0x8] ;  /* 0x0000080c02137981 */ /* 0x000f28000c1e1900 */
[----:B----4-:R4:W-:Y:S04]  /*0bf0*/  STG.E desc[UR12][R4.64+0x8], R19 ;  /* 0x0000081304007986 */ /* 0x0109e8000c10190c */
[----:B------:R-:W5:Y:S04]  /*0c00*/  LDG.E R21, desc[UR12][R2.64+0xc] ;  /* 0x00000c0c02157981 */ /* 0x000f68000c1e1900 */
[----:B-----5:R5:W-:Y:S04]  /*0c10*/  STG.E desc[UR12][R4.64+0xc], R21 ;  /* 0x00000c1504007986 */ /* 0x020be8000c10190c */
[----:B--2---:R-:W2:Y:S04]  /*0c20*/  LDG.E R9, desc[UR12][R2.64+0x10] ;  /* 0x0000100c02097981 */ /* 0x004ea8000c1e1900 */
[----:B--2---:R2:W-:Y:S04]  /*0c30*/  STG.E desc[UR12][R4.64+0x10], R9 ;  /* 0x0000100904007986 */ /* 0x0045e8000c10190c */
[----:B0-----:R-:W3:Y:S04]  /*0c40*/  LDG.E R11, desc[UR12][R2.64+0x14] ;  /* 0x0000140c020b7981 */ /* 0x001ee8000c1e1900 */
[----:B---3--:R0:W-:Y:S04]  /*0c50*/  STG.E desc[UR12][R4.64+0x14], R11 ;  /* 0x0000140b04007986 */ /* 0x0081e8000c10190c */
[----:B-1----:R-:W3:Y:S04]  /*0c60*/  LDG.E R15, desc[UR12][R2.64+0x18] ;  /* 0x0000180c020f7981 */ /* 0x002ee8000c1e1900 */
[----:B---3--:R1:W-:Y:S04]  /*0c70*/  STG.E desc[UR12][R4.64+0x18], R15 ;  /* 0x0000180f04007986 */ /* 0x0083e8000c10190c */
[----:B------:R-:W3:Y:S04]  /*0c80*/  LDG.E R17, desc[UR12][R2.64+0x1c] ;  /* 0x00001c0c02117981 */ /* 0x000ee8000c1e1900 */
[----:B---3--:R3:W-:Y:S04]  /*0c90*/  STG.E desc[UR12][R4.64+0x1c], R17 ;  /* 0x00001c1104007986 */ /* 0x0087e8000c10190c */
[----:B----4-:R-:W4:Y:S04]  /*0ca0*/  LDG.E R19, desc[UR12][R2.64+0x20] ;  /* 0x0000200c02137981 */ /* 0x010f28000c1e1900 */
[----:B----4-:R4:W-:Y:S04]  /*0cb0*/  STG.E desc[UR12][R4.64+0x20], R19 ;  /* 0x0000201304007986 */ /* 0x0109e8000c10190c */
[----:B-----5:R-:W5:Y:S04]  /*0cc0*/  LDG.E R21, desc[UR12][R2.64+0x24] ;  /* 0x0000240c02157981 */ /* 0x020f68000c1e1900 */
[----:B-----5:R-:W-:Y:S04]  /*0cd0*/  STG.E desc[UR12][R4.64+0x24], R21 ;  /* 0x0000241504007986 */ /* 0x020fe8000c10190c */
[----:B--2---:R-:W2:Y:S04]  /*0ce0*/  LDG.E R9, desc[UR12][R2.64+0x28] ;  /* 0x0000280c02097981 */ /* 0x004ea8000c1e1900 */
[----:B--2---:R2:W-:Y:S04]  /*0cf0*/  STG.E desc[UR12][R4.64+0x28], R9 ;  /* 0x0000280904007986 */ /* 0x0045e8000c10190c */
[----:B0-----:R-:W5:Y:S04]  /*0d00*/  LDG.E R11, desc[UR12][R2.64+0x2c] ;  /* 0x00002c0c020b7981 */ /* 0x001f68000c1e1900 */
[----:B-----5:R-:W-:Y:S04]  /*0d10*/  STG.E desc[UR12][R4.64+0x2c], R11 ;  /* 0x00002c0b04007986 */ /* 0x020fe8000c10190c */
[----:B-1----:R-:W5:Y:S01]  /*0d20*/  LDG.E R15, desc[UR12][R2.64+0x30] ;  /* 0x0000300c020f7981 */ /* 0x002f62000c1e1900 */
[----:B------:R-:W-:-:S05]  /*0d30*/  VIADD R6, R6, 0x10 ;  /* 0x0000001006067836 */ /* 0x000fca0000000000 */
[----:B------:R-:W-:Y:S01]  /*0d40*/  ISETP.GE.AND P1, PT, R6, -0xc, PT ;  /* 0xfffffff40600780c */ /* 0x000fe20003f26270 */
[----:B-----5:R-:W-:Y:S04]  /*0d50*/  STG.E desc[UR12][R4.64+0x30], R15 ;  /* 0x0000300f04007986 */ /* 0x020fe8000c10190c */
[----:B---3--:R0:W3:Y:S01]  /*0d60*/  LDG.E R17, desc[UR12][R2.64+0x34] ;  /* 0x0000340c02117981 */ /* 0x0080e2000c1e1900 */
[----:B------:R-:W-:Y:S02]  /*0d70*/  IADD3 R10, P2, PT, R2, 0x40, RZ ;  /* 0x00000040020a7810 */ /* 0x000fe40007f5e0ff */
[----:B------:R-:W-:Y:S02]  /*0d80*/  IADD3 R8, P3, PT, R4, 0x40, RZ ;  /* 0x0000004004087810 */ /* 0x000fe40007f7e0ff */
[----:B----4-:R-:W-:-:S03]  /*0d90*/  IADD3.X R19, PT, PT, RZ, R3, RZ, P2, !PT ;  /* 0x00000003ff137210 */ /* 0x010fc600017fe4ff */
[----:B--2---:R-:W-:Y:S01]  /*0da0*/  IMAD.X R9, RZ, RZ, R5, P3 ;  /* 0x000000ffff097224 */ /* 0x004fe200018e0605 */
[----:B0-----:R-:W-:Y:S01]  /*0db0*/  MOV R2, R10 ;  /* 0x0000000a00027202 */ /* 0x001fe20000000f00 */
[----:B------:R-:W-:Y:S01]  /*0dc0*/  IMAD.MOV.U32 R3, RZ, RZ, R19 ;  /* 0x000000ffff037224 */ /* 0x000fe200078e0013 */
[----:B---3--:R0:W-:Y:S02]  /*0dd0*/  STG.E desc[UR12][R4.64+0x34], R17 ;  /* 0x0000341104007986 */ /* 0x0081e4000c10190c */
[----:B0-----:R-:W-:Y:S01]  /*0de0*/  MOV R4, R8 ;  /* 0x0000000800047202 */ /* 0x001fe20000000f00 */
[----:B------:R-:W-:Y:S01]  /*0df0*/  IMAD.MOV.U32 R5, RZ, RZ, R9 ;  /* 0x000000ffff057224 */ /* 0x000fe200078e0009 */
[----:B------:R-:W-:Y:S06]  /*0e00*/  @!P1 BRA `(.L_x_10) ;  /* 0xfffffffc00549947 */ /* 0x000fec000383ffff */
.L_x_9:
[----:B------:R-:W-:-:S04]  /*0e10*/  IADD3 R8, PT, PT, -R6, RZ, RZ ;  /* 0x000000ff06087210 */ /* 0x000fc80007ffe1ff */
[----:B------:R-:W-:-:S13]  /*0e20*/  ISETP.GT.AND P1, PT, R8, 0x4, PT ;  /* 0x000000040800780c */ /* 0x000fda0003f24270 */
[----:B------:R-:W-:Y:S05]  /*0e30*/  @!P1 BRA `(.L_x_11) ;  /* 0x0000000000689947 */ /* 0x000fea0003800000 */
        /* <DEDUP_REMOVED lines=9> */
[----:B----4-:R-:W-:Y:S04]  /*0ed0*/  STG.E desc[UR12][R4.64+0x8], R19 ;  /* 0x0000081304007986 */ /* 0x010fe8000c10190c */
[----:B------:R-:W4:Y:S04]  /*0ee0*/  LDG.E R21, desc[UR12][R2.64+0xc] ;  /* 0x00000c0c02157981 */ /* 0x000f28000c1e1900 */
[----:B----4-:R-:W-:Y:S04]  /*0ef0*/  STG.E desc[UR12][R4.64+0xc], R21 ;  /* 0x00000c1504007986 */ /* 0x010fe8000c10190c */
[----:B--2---:R-:W2:Y:S01]  /*0f00*/  LDG.E R9, desc[UR12][R2.64+0x10] ;  /* 0x0000100c02097981 */ /* 0x004ea2000c1e1900 */
[----:B------:R-:W-:-:S02]  /*0f10*/  IADD3 R10, P1, PT, R2, 0x20, RZ ;  /* 0x00000020020a7810 */ /* 0x000fc40007f3e0ff */
[----:B------:R-:W-:Y:S01]  /*0f20*/  IADD3 R8, P2, PT, R4, 0x20, RZ ;  /* 0x0000002004087810 */ /* 0x000fe20007f5e0ff */
[----:B--2---:R-:W-:Y:S04]  /*0f30*/  STG.E desc[UR12][R4.64+0x10], R9 ;  /* 0x0000100904007986 */ /* 0x004fe8000c10190c */
[----:B0-----:R0:W2:Y:S01]  /*0f40*/  LDG.E R11, desc[UR12][R2.64+0x14] ;  /* 0x0000140c020b7981 */ /* 0x0010a2000c1e1900 */
[----:B-1----:R-:W-:Y:S01]  /*0f50*/  IADD3.X R15, PT, PT, RZ, R5, RZ, P2, !PT ;  /* 0x00000005ff0f7210 */ /* 0x002fe200017fe4ff */
[----:B---3--:R-:W-:Y:S01]  /*0f60*/  IMAD.X R17, RZ, RZ, R3, P1 ;  /* 0x000000ffff117224 */ /* 0x008fe200008e0603 */
[----:B------:R-:W-:Y:S01]  /*0f70*/  PLOP3.LUT P0, PT, PT, PT, PT, 0x8, 0x80 ;  /* 0x000000000080781c */ /* 0x000fe20003f0e170 */
[----:B------:R-:W-:Y:S01]  /*0f80*/  VIADD R6, R6, 0x8 ;  /* 0x0000000806067836 */ /* 0x000fe20000000000 */
[----:B0-----:R-:W-:Y:S01]  /*0f90*/  MOV R2, R10 ;  /* 0x0000000a00027202 */ /* 0x001fe20000000f00 */
[----:B------:R-:W-:Y:S01]  /*0fa0*/  IMAD.MOV.U32 R3, RZ, RZ, R17 ;  /* 0x000000ffff037224 */ /* 0x000fe200078e0011 */
[----:B--2---:R0:W-:Y:S02]  /*0fb0*/  STG.E desc[UR12][R4.64+0x14], R11 ;  /* 0x0000140b04007986 */ /* 0x0041e4000c10190c */
[----:B0-----:R-:W-:Y:S01]  /*0fc0*/  MOV R4, R8 ;  /* 0x0000000800047202 */ /* 0x001fe20000000f00 */
[----:B------:R-:W-:-:S07]  /*0fd0*/  IMAD.MOV.U32 R5, RZ, RZ, R15 ;  /* 0x000000ffff057224 */ /* 0x000fce00078e000f */
.L_x_11:
[----:B------:R-:W-:-:S13]  /*0fe0*/  ISETP.NE.OR P0, PT, R6, RZ, P0 ;  /* 0x000000ff0600720c */ /* 0x000fda0000705670 */
[----:B------:R-:W-:Y:S05]  /*0ff0*/  @!P0 BRA `(.L_x_7) ;  /* 0x00000000004c8947 */ /* 0x000fea0003800000 */
.L_x_8:
[----:B--2---:R-:W2:Y:S04]  /*1000*/  LDG.E R9, desc[UR12][R2.64+-0x8] ;  /* 0xfffff80c02097981 */ /* 0x004ea8000c1e1900 */
[----:B--2---:R2:W-:Y:S04]  /*1010*/  STG.E desc[UR12][R4.64+-0x8], R9 ;  /* 0xfffff80904007986 */ /* 0x0045e8000c10190c */
[----:B01----:R-:W3:Y:S04]  /*1020*/  LDG.E R11, desc[UR12][R2.64+-0x4] ;  /* 0xfffffc0c020b7981 */ /* 0x003ee8000c1e1900 */
[----:B---3--:R-:W-:Y:S04]  /*1030*/  STG.E desc[UR12][R4.64+-0x4], R11 ;  /* 0xfffffc0b04007986 */ /* 0x008fe8000c10190c */
[----:B------:R-:W3:Y:S01]  /*1040*/  LDG.E R15, desc[UR12][R2.64] ;  /* 0x0000000c020f7981 */ /* 0x000ee2000c1e1900 */
[----:B------:R-:W-:-:S04]  /*1050*/  IADD3 R6, PT, PT, R6, 0x4, RZ ;  /* 0x0000000406067810 */ /* 0x000fc80007ffe0ff */
[----:B------:R-:W-:Y:S01]  /*1060*/  ISETP.NE.AND P0, PT, R6, RZ, PT ;  /* 0x000000ff0600720c */ /* 0x000fe20003f05270 */
[----:B---3--:R-:W-:Y:S04]  /*1070*/  STG.E desc[UR12][R4.64], R15 ;  /* 0x0000000f04007986 */ /* 0x008fe8000c10190c */
[----:B------:R0:W3:Y:S01]  /*1080*/  LDG.E R17, desc[UR12][R2.64+0x4] ;  /* 0x0000040c02117981 */ /* 0x0000e2000c1e1900 */
[----:B------:R-:W-:Y:S02]  /*1090*/  IADD3 R10, P1, PT, R2, 0x10, RZ ;  /* 0x00000010020a7810 */ /* 0x000fe40007f3e0ff */
[----:B------:R-:W-:-:S03]  /*10a0*/  IADD3 R8, P2, PT, R4, 0x10, RZ ;  /* 0x0000001004087810 */ /* 0x000fc60007f5e0ff */
[----:B------:R-:W-:Y:S01]  /*10b0*/  IMAD.X R19, RZ, RZ, R3, P1 ;  /* 0x000000ffff137224 */ /* 0x000fe200008e0603 */
[----:B--2---:R-:W-:Y:S01]  /*10c0*/  IADD3.X R9, PT, PT, RZ, R5, RZ, P2, !PT ;  /* 0x00000005ff097210 */ /* 0x004fe200017fe4ff */
[----:B0-----:R-:W-:-:S03]  /*10d0*/  IMAD.MOV.U32 R2, RZ, RZ, R10 ;  /* 0x000000ffff027224 */ /* 0x001fc600078e000a */
[----:B------:R-:W-:Y:S01]  /*10e0*/  MOV R3, R19 ;  /* 0x0000001300037202 */ /* 0x000fe20000000f00 */
[----:B---3--:R0:W-:Y:S02]  /*10f0*/  STG.E desc[UR12][R4.64+0x4], R17 ;  /* 0x0000041104007986 */ /* 0x0081e4000c10190c */
[----:B0-----:R-:W-:Y:S01]  /*1100*/  IMAD.MOV.U32 R4, RZ, RZ, R8 ;  /* 0x000000ffff047224 */ /* 0x001fe200078e0008 */
[----:B------:R-:W-:Y:S01]  /*1110*/  MOV R5, R9 ;  /* 0x0000000900057202 */ /* 0x000fe20000000f00 */
[----:B------:R-:W-:Y:S06]  /*1120*/  @P0 BRA `(.L_x_8) ;  /* 0xfffffffc00b40947 */ /* 0x000fec000383ffff */
.L_x_7:
[----:B------:R-:W-:-:S13]  /*1130*/  ISETP.NE.AND P0, PT, R0, RZ, PT ;  /* 0x000000ff0000720c */ /* 0x000fda0003f05270 */
[----:B------:R-:W-:Y:S05]  /*1140*/  @!P0 EXIT ;  /* 0x000000000000894d */ /* 0x000fea0003800000 */
[----:B------:R-:W3:Y:S01]  /*1150*/  LDC.64 R2, c[0x0][0x388] ;  /* 0x0000e200ff027b82 */ /* 0x000ee20000000a00 */
[----:B------:R-:W-:-:S04]  /*1160*/  IMAD.WIDE.U32 R12, R7, 0x4, R12 ;  /* 0x00000004070c7825 */ /* 0x000fc800078e000c */
[----:B------:R-:W-:Y:S02]  /*1170*/  IMAD.MOV R0, RZ, RZ, -R0 ;  /* 0x000000ffff007224 */ /* 0x000fe400078e0a00 */
[----:B---3--:R-:W-:-:S04]  /*1180*/  IMAD.WIDE.U32 R2, R7, 0x4, R2 ;  /* 0x0000000407027825 */ /* 0x008fc800078e0002 */
[----:B------:R-:W-:Y:S01]  /*1190*/  IMAD.MOV.U32 R4, RZ, RZ, R2 ;  /* 0x000000ffff047224 */ /* 0x000fe200078e0002 */
[----:B------:R-:W-:-:S07]  /*11a0*/  MOV R7, R3 ;  /* 0x0000000300077202 */ /* 0x000fce0000000f00 */
.L_x_12:
[----:B---3--:R-:W-:Y:S01]  /*11b0*/  MOV R2, R4 ;  /* 0x0000000400027202 */ /* 0x008fe20000000f00 */
[----:B------:R-:W-:-:S05]  /*11c0*/  IMAD.MOV.U32 R3, RZ, RZ, R7 ;  /* 0x000000ffff037224 */ /* 0x000fca00078e0007 */
[----:B------:R3:W4:Y:S01]  /*11d0*/  LDG.E R5, desc[UR12][R2.64] ;  /* 0x0000000c02057981 */ /* 0x000722000c1e1900 */
[----:B------:R-:W-:Y:S02]  /*11e0*/  IADD3 R0, PT, PT, R0, 0x1, RZ ;  /* 0x0000000100007810 */ /* 0x000fe40007ffe0ff */
[----:B------:R-:W-:Y:S02]  /*11f0*/  IADD3 R4, P2, PT, R4, 0x4, RZ ;  /* 0x0000000404047810 */ /* 0x000fe40007f5e0ff */
[----:B------:R-:W-:Y:S02]  /*1200*/  ISETP.NE.AND P0, PT, R0, RZ, PT ;  /* 0x000000ff0000720c */ /* 0x000fe40003f05270 */
[----:B------:R-:W-:Y:S02]  /*1210*/  IADD3.X R7, PT, PT, RZ, R7, RZ, P2, !PT ;  /* 0x00000007ff077210 */ /* 0x000fe400017fe4ff */
[----:B---3--:R-:W-:Y:S01]  /*1220*/  MOV R2, R12 ;  /* 0x0000000c00027202 */ /* 0x008fe20000000f00 */
[----:B------:R-:W-:Y:S01]  /*1230*/  IMAD.MOV.U32 R3, RZ, RZ, R13 ;  /* 0x000000ffff037224 */ /* 0x000fe200078e000d */
[----:B------:R-:W-:-:S05]  /*1240*/  IADD3 R12, P1, PT, R12, 0x4, RZ ;  /* 0x000000040c0c7810 */ /* 0x000fca0007f3e0ff */
[----:B------:R-:W-:Y:S01]  /*1250*/  IMAD.X R13, RZ, RZ, R13, P1 ;  /* 0x000000ffff0d7224 */ /* 0x000fe200008e060d */
[----:B----4-:R3:W-:Y:S01]  /*1260*/  STG.E desc[UR12][R2.64], R5 ;  /* 0x0000000502007986 */ /* 0x0107e2000c10190c */
[----:B------:R-:W-:Y:S06]  /*1270*/  @P0 BRA `(.L_x_12) ;  /* 0xfffffffc00cc0947 */ /* 0x000fec000383ffff */
[----:B------:R-:W-:Y:S05]  /*1280*/  EXIT ;  /* 0x000000000000794d */ /* 0x000fea0003800000 */
.L_x_13:
[----:B------:R-:W-:-:S00]  /*1290*/  BRA `(.L_x_13) ;  /* 0xfffffffc00fc7947 */ /* 0x000fc0000383ffff */
[----:B------:R-:W-:-:S00]  /*12a0*/  NOP ;  /* 0x0000000000007918 */ /* 0x000fc00000000000 */
        /* <DEDUP_REMOVED lines=13> */
.L_x_14:


//--------------------- .nv.shared.reserved.0     --------------------------
	.section	.nv.shared.reserved.0,"aw",@nobits
	.weak		__nv_reservedSMEM_offset_0_alias
	.size		__nv_reservedSMEM_offset_0_alias, 0, 64
	.other		__nv_reservedSMEM_offset_0_alias,@"STO_CUDA_RESERVED_SHARED STV_DEFAULT"
__nv_reservedSMEM_offset_0_alias:
	.zero		0
	.zero		64


//--------------------- .nv.constant0._Z14calculateBoardPiS_iiii --------------------------
	.section	.nv.constant0._Z14calculateBoardPiS_iiii,"a",@progbits
	.sectionflags	@""
	.align	4
.nv.constant0._Z14calculateBoardPiS_iiii:
	.zero		928


//--------------------- SYMBOLS --------------------------

	.type		.nv.reservedSmem.offset0,@object
	.size		.nv.reservedSmem.offset0,0x4
